//
// Generated by NVIDIA NVVM Compiler
//
// Compiler Build ID: CL-36424714
// Cuda compilation tools, release 13.0, V13.0.88
// Based on NVVM 20.0.0
//

.version 9.0
.target sm_100
.address_size 64

	// .globl	_Z19sharedMemoryExamplePfS_i
// _ZZ21sharedMemoryMultiPassPfS_iiE10sharedData has been demoted

.visible .entry _Z19sharedMemoryExamplePfS_i(
	.param .u64 .ptr .align 1 _Z19sharedMemoryExamplePfS_i_param_0,
	.param .u64 .ptr .align 1 _Z19sharedMemoryExamplePfS_i_param_1,
	.param .u32 _Z19sharedMemoryExamplePfS_i_param_2
)
{


	ret;

}
	// .globl	_Z21sharedMemoryMultiPassPfS_ii
.visible .entry _Z21sharedMemoryMultiPassPfS_ii(
	.param .u64 .ptr .align 1 _Z21sharedMemoryMultiPassPfS_ii_param_0,
	.param .u64 .ptr .align 1 _Z21sharedMemoryMultiPassPfS_ii_param_1,
	.param .u32 _Z21sharedMemoryMultiPassPfS_ii_param_2,
	.param .u32 _Z21sharedMemoryMultiPassPfS_ii_param_3
)
{
	.reg .pred 	%p<3>;
	.reg .b32 	%r<13>;
	.reg .b32 	%f<5>;
	.reg .b64 	%rd<9>;
	// demoted variable
	.shared .align 4 .b8 _ZZ21sharedMemoryMultiPassPfS_iiE10sharedData[1024];
	ld.param.u64 	%rd1, [_Z21sharedMemoryMultiPassPfS_ii_param_0];
	ld.param.u64 	%rd2, [_Z21sharedMemoryMultiPassPfS_ii_param_1];
	ld.param.u32 	%r3, [_Z21sharedMemoryMultiPassPfS_ii_param_2];
	mov.u32 	%r4, %ctaid.x;
	mov.u32 	%r5, %ntid.x;
	mov.u32 	%r1, %tid.x;
	mad.lo.s32 	%r2, %r4, %r5, %r1;
	setp.ge.s32 	%p1, %r2, %r3;
	@%p1 bra 	$L__BB1_2;
	cvta.to.global.u64 	%rd3, %rd1;
	mul.wide.s32 	%rd4, %r2, 4;
	add.s64 	%rd5, %rd3, %rd4;
	ld.global.f32 	%f4, [%rd5];
	shl.b32 	%r10, %r1, 2;
	mov.u32 	%r11, _ZZ21sharedMemoryMultiPassPfS_iiE10sharedData;
	add.s32 	%r12, %r11, %r10;
	st.shared.f32 	[%r12], %f4;
	bra.uni 	$L__BB1_3;
$L__BB1_2:
	shl.b32 	%r6, %r1, 2;
	mov.u32 	%r7, _ZZ21sharedMemoryMultiPassPfS_iiE10sharedData;
	add.s32 	%r8, %r7, %r6;
	mov.b32 	%r9, 0;
	st.shared.u32 	[%r8], %r9;
	mov.f32 	%f4, 0f00000000;
$L__BB1_3:
	setp.ge.s32 	%p2, %r2, %r3;
	@%p2 bra 	$L__BB1_5;
	cvta.to.global.u64 	%rd6, %rd2;
	mul.wide.s32 	%rd7, %r2, 4;
	add.s64 	%rd8, %rd6, %rd7;
	st.global.f32 	[%rd8], %f4;
$L__BB1_5:
	ret;

}


// ===== COMPILED SASS (sm_100) =====

	.target	sm_100

	.elftype	@"ET_EXEC"


//--------------------- .note.nv.tkinfo           --------------------------
	.section	.note.nv.tkinfo,"",@"SHT_NOTE"
	.sectionflags	@"SHF_NOTE_NV_TKINFO"
	.tkinfo
        /*0018*/ 	.word	0x00000002
        /*0030*/ 	.string	""
        /*0030*/ 	.string	"ptxas"
        /*0030*/ 	.string	"Cuda compilation tools, release 13.0, V13.0.88"
        /*0030*/ 	.string	"Build cuda_13.0.r13.0/compiler.36424714_0"
        /*0030*/ 	.string	"-arch sm_100 -m 64 "



//--------------------- .note.nv.cuinfo           --------------------------
	.section	.note.nv.cuinfo,"",@"SHT_NOTE"
	.sectionflags	@"SHF_NOTE_NV_CUINFO"
        /*0018*/ 	.short	0x0002
        /*001a*/ 	.short	0x0064
        /*001c*/ 	.short	0x0082
	.zero		2


//--------------------- .nv.info                  --------------------------
	.section	.nv.info,"",@"SHT_CUDA_INFO"
	.align	4


	//----- nvinfo : EIATTR_REGCOUNT
	.align		4
        /*0000*/ 	.byte	0x04, 0x2f
        /*0002*/ 	.short	(.L_1 - .L_0)
	.align		4
.L_0:
        /*0004*/ 	.word	index@(_Z19sharedMemoryExamplePfS_i)
        /*0008*/ 	.word	0x00000004


	//----- nvinfo : EIATTR_FRAME_SIZE
	.align		4
.L_1:
        /*000c*/ 	.byte	0x04, 0x11
        /*000e*/ 	.short	(.L_3 - .L_2)
	.align		4
.L_2:
        /*0010*/ 	.word	index@(_Z19sharedMemoryExamplePfS_i)
        /*0014*/ 	.word	0x00000000


	//----- nvinfo : EIATTR_REGCOUNT
	.align		4
.L_3:
        /*0018*/ 	.byte	0x04, 0x2f
        /*001a*/ 	.short	(.L_5 - .L_4)
	.align		4
.L_4:
        /*001c*/ 	.word	index@(_Z21sharedMemoryMultiPassPfS_ii)
        /*0020*/ 	.word	0x0000000a


	//----- nvinfo : EIATTR_FRAME_SIZE
	.align		4
.L_5:
        /*0024*/ 	.byte	0x04, 0x11
        /*0026*/ 	.short	(.L_7 - .L_6)
	.align		4
.L_6:
        /*0028*/ 	.word	index@(_Z21sharedMemoryMultiPassPfS_ii)
        /*002c*/ 	.word	0x00000000


	//----- nvinfo : EIATTR_MIN_STACK_SIZE
	.align		4
.L_7:
        /*0030*/ 	.byte	0x04, 0x12
        /*0032*/ 	.short	(.L_9 - .L_8)
	.align		4
.L_8:
        /*0034*/ 	.word	index@(_Z21sharedMemoryMultiPassPfS_ii)
        /*0038*/ 	.word	0x00000000


	//----- nvinfo : EIATTR_MIN_STACK_SIZE
	.align		4
.L_9:
        /*003c*/ 	.byte	0x04, 0x12
        /*003e*/ 	.short	(.L_11 - .L_10)
	.align		4
.L_10:
        /*0040*/ 	.word	index@(_Z19sharedMemoryExamplePfS_i)
        /*0044*/ 	.word	0x00000000
.L_11:


//--------------------- .nv.compat                --------------------------
	.section	.nv.compat,"",@"SHT_CUDA_COMPAT_INFO"
	.align	4
        /*0000*/ 	.byte	0x02, 0x09, 0x00, 0x00, 0x02, 0x02, 0x01, 0x00, 0x02, 0x05, 0x05, 0x00, 0x03, 0x07, 0x01, 0x01
        /*0010*/ 	.byte	0x02, 0x03, 0x00, 0x00, 0x02, 0x06, 0x01, 0x00, 0x04, 0x0b, 0x08, 0x00, 0x09, 0x00, 0x00, 0x00
        /*0020*/ 	.byte	0x00, 0x00, 0x00, 0x00


//--------------------- .nv.info._Z21sharedMemoryMultiPassPfS_ii --------------------------
	.section	.nv.info._Z21sharedMemoryMultiPassPfS_ii,"",@"SHT_CUDA_INFO"
	.sectionflags	@""
	.align	4


	//----- nvinfo : EIATTR_CUDA_API_VERSION
	.align		4
        /*0000*/ 	.byte	0x04, 0x37
        /*0002*/ 	.short	(.L_13 - .L_12)
.L_12:
        /*0004*/ 	.word	0x00000082


	//----- nvinfo : EIATTR_KPARAM_INFO
	.align		4
.L_13:
        /*0008*/ 	.byte	0x04, 0x17
        /*000a*/ 	.short	(.L_15 - .L_14)
.L_14:
        /*000c*/ 	.word	0x00000000
        /*0010*/ 	.short	0x0003
        /*0012*/ 	.short	0x0014
        /*0014*/ 	.byte	0x00, 0xf0, 0x11, 0x00


	//----- nvinfo : EIATTR_KPARAM_INFO
	.align		4
.L_15:
        /*0018*/ 	.byte	0x04, 0x17
        /*001a*/ 	.short	(.L_17 - .L_16)
.L_16:
        /*001c*/ 	.word	0x00000000
        /*0020*/ 	.short	0x0002
        /*0022*/ 	.short	0x0010
        /*0024*/ 	.byte	0x00, 0xf0, 0x11, 0x00


	//----- nvinfo : EIATTR_KPARAM_INFO
	.align		4
.L_17:
        /*0028*/ 	.byte	0x04, 0x17
        /*002a*/ 	.short	(.L_19 - .L_18)
.L_18:
        /*002c*/ 	.word	0x00000000
        /*0030*/ 	.short	0x0001
        /*0032*/ 	.short	0x0008
        /*0034*/ 	.byte	0x00, 0xf5, 0x21, 0x00


	//----- nvinfo : EIATTR_KPARAM_INFO
	.align		4
.L_19:
        /*0038*/ 	.byte	0x04, 0x17
        /*003a*/ 	.short	(.L_21 - .L_20)
.L_20:
        /*003c*/ 	.word	0x00000000
        /*0040*/ 	.short	0x0000
        /*0042*/ 	.short	0x0000
        /*0044*/ 	.byte	0x00, 0xf5, 0x21, 0x00


	//----- nvinfo : EIATTR_SPARSE_MMA_MASK
	.align		4
.L_21:
        /*0048*/ 	.byte	0x03, 0x50
        /*004a*/ 	.short	0x0000


	//----- nvinfo : EIATTR_MAXREG_COUNT
	.align		4
        /*004c*/ 	.byte	0x03, 0x1b
        /*004e*/ 	.short	0x00ff


	//----- nvinfo : EIATTR_MERCURY_ISA_VERSION
	.align		4
        /*0050*/ 	.byte	0x03, 0x5f
        /*0052*/ 	.short	0x0101


	//----- nvinfo : EIATTR_VRC_CTA_INIT_COUNT
	.align		4
        /*0054*/ 	.byte	0x02, 0x4a
	.zero		1
	.zero		1


	//----- nvinfo : EIATTR_EXIT_INSTR_OFFSETS
	.align		4
        /*0058*/ 	.byte	0x04, 0x1c
        /*005a*/ 	.short	(.L_23 - .L_22)


	//   ....[0]....
.L_22:
        /*005c*/ 	.word	0x000001a0


	//   ....[1]....
        /*0060*/ 	.word	0x000001e0


	//----- nvinfo : EIATTR_CRS_STACK_SIZE
	.align		4
.L_23:
        /*0064*/ 	.byte	0x04, 0x1e
        /*0066*/ 	.short	(.L_25 - .L_24)
.L_24:
        /*0068*/ 	.word	0x00000000


	//----- nvinfo : EIATTR_CBANK_PARAM_SIZE
	.align		4
.L_25:
        /*006c*/ 	.byte	0x03, 0x19
        /*006e*/ 	.short	0x0018


	//----- nvinfo : EIATTR_PARAM_CBANK
	.align		4
        /*0070*/ 	.byte	0x04, 0x0a
        /*0072*/ 	.short	(.L_27 - .L_26)
	.align		4
.L_26:
        /*0074*/ 	.word	index@(.nv.constant0._Z21sharedMemoryMultiPassPfS_ii)
        /*0078*/ 	.short	0x0380
        /*007a*/ 	.short	0x0018


	//----- nvinfo : EIATTR_SW_WAR
	.align		4
.L_27:
        /*007c*/ 	.byte	0x04, 0x36
        /*007e*/ 	.short	(.L_29 - .L_28)
.L_28:
        /*0080*/ 	.word	0x00000008
.L_29:


//--------------------- .nv.info._Z19sharedMemoryExamplePfS_i --------------------------
	.section	.nv.info._Z19sharedMemoryExamplePfS_i,"",@"SHT_CUDA_INFO"
	.sectionflags	@""
	.align	4


	//----- nvinfo : EIATTR_CUDA_API_VERSION
	.align		4
        /*0000*/ 	.byte	0x04, 0x37
        /*0002*/ 	.short	(.L_31 - .L_30)
.L_30:
        /*0004*/ 	.word	0x00000082


	//----- nvinfo : EIATTR_KPARAM_INFO
	.align		4
.L_31:
        /*0008*/ 	.byte	0x04, 0x17
        /*000a*/ 	.short	(.L_33 - .L_32)
.L_32:
        /*000c*/ 	.word	0x00000000
        /*0010*/ 	.short	0x0002
        /*0012*/ 	.short	0x0010
        /*0014*/ 	.byte	0x00, 0xf0, 0x11, 0x00


	//----- nvinfo : EIATTR_KPARAM_INFO
	.align		4
.L_33:
        /*0018*/ 	.byte	0x04, 0x17
        /*001a*/ 	.short	(.L_35 - .L_34)
.L_34:
        /*001c*/ 	.word	0x00000000
        /*0020*/ 	.short	0x0001
        /*0022*/ 	.short	0x0008
        /*0024*/ 	.byte	0x00, 0xf5, 0x21, 0x00


	//----- nvinfo : EIATTR_KPARAM_INFO
	.align		4
.L_35:
        /*0028*/ 	.byte	0x04, 0x17
        /*002a*/ 	.short	(.L_37 - .L_36)
.L_36:
        /*002c*/ 	.word	0x00000000
        /*0030*/ 	.short	0x0000
        /*0032*/ 	.short	0x0000
        /*0034*/ 	.byte	0x00, 0xf5, 0x21, 0x00


	//----- nvinfo : EIATTR_SPARSE_MMA_MASK
	.align		4
.L_37:
        /*0038*/ 	.byte	0x03, 0x50
        /*003a*/ 	.short	0x0000


	//----- nvinfo : EIATTR_MAXREG_COUNT
	.align		4
        /*003c*/ 	.byte	0x03, 0x1b
        /*003e*/ 	.short	0x00ff


	//----- nvinfo : EIATTR_MERCURY_ISA_VERSION
	.align		4
        /*0040*/ 	.byte	0x03, 0x5f
        /*0042*/ 	.short	0x0101


	//----- nvinfo : EIATTR_VRC_CTA_INIT_COUNT
	.align		4
        /*0044*/ 	.byte	0x02, 0x4a
	.zero		1
	.zero		1


	//----- nvinfo : EIATTR_EXIT_INSTR_OFFSETS
	.align		4
        /*0048*/ 	.byte	0x04, 0x1c
        /*004a*/ 	.short	(.L_39 - .L_38)


	//   ....[0]....
.L_38:
        /*004c*/ 	.word	0x00000010


	//----- nvinfo : EIATTR_CBANK_PARAM_SIZE
	.align		4
.L_39:
        /*0050*/ 	.byte	0x03, 0x19
        /*0052*/ 	.short	0x0014


	//----- nvinfo : EIATTR_PARAM_CBANK
	.align		4
        /*0054*/ 	.byte	0x04, 0x0a
        /*0056*/ 	.short	(.L_41 - .L_40)
	.align		4
.L_40:
        /*0058*/ 	.word	index@(.nv.constant0._Z19sharedMemoryExamplePfS_i)
        /*005c*/ 	.short	0x0380
        /*005e*/ 	.short	0x0014


	//----- nvinfo : EIATTR_SW_WAR
	.align		4
.L_41:
        /*0060*/ 	.byte	0x04, 0x36
        /*0062*/ 	.short	(.L_43 - .L_42)
.L_42:
        /*0064*/ 	.word	0x00000008
.L_43:


//--------------------- .nv.callgraph             --------------------------
	.section	.nv.callgraph,"",@"SHT_CUDA_CALLGRAPH"
	.align	4
	.sectionentsize	8
	.align		4
        /*0000*/ 	.word	0x00000000
	.align		4
        /*0004*/ 	.word	0xffffffff
	.align		4
        /*0008*/ 	.word	0x00000000
	.align		4
        /*000c*/ 	.word	0xfffffffe
	.align		4
        /*0010*/ 	.word	0x00000000
	.align		4
        /*0014*/ 	.word	0xfffffffd
	.align		4
        /*0018*/ 	.word	0x00000000
	.align		4
        /*001c*/ 	.word	0xfffffffc


//--------------------- .text._Z21sharedMemoryMultiPassPfS_ii --------------------------
	.section	.text._Z21sharedMemoryMultiPassPfS_ii,"ax",@progbits
	.align	128
        .global         _Z21sharedMemoryMultiPassPfS_ii
        .type           _Z21sharedMemoryMultiPassPfS_ii,@function
        .size           _Z21sharedMemoryMultiPassPfS_ii,(.L_x_5 - _Z21sharedMemoryMultiPassPfS_ii)
        .other          _Z21sharedMemoryMultiPassPfS_ii,@"STO_CUDA_ENTRY STV_DEFAULT"
_Z21sharedMemoryMultiPassPfS_ii:
.text._Z21sharedMemoryMultiPassPfS_ii:
[----:B------:R-:W-:Y:S01]  /*0000*/  LDC R1, c[0x0][0x37c] ;  /* 0x0000df00ff017b82 */ /* 0x000fe20000000800 */
[----:B------:R-:W0:Y:S07]  /*0010*/  S2R R0, SR_TID.X ;  /* 0x0000000000007919 */ /* 0x000e2e0000002100 */
[----:B------:R-:W0:Y:S01]  /*0020*/  S2UR UR4, SR_CTAID.X ;  /* 0x00000000000479c3 */ /* 0x000e220000002500 */
[----:B------:R-:W1:Y:S01]  /*0030*/  LDCU UR5, c[0x0][0x390] ;  /* 0x00007200ff0577ac */ /* 0x000e620008000800 */
[----:B------:R-:W-:Y:S01]  /*0040*/  BSSY.RECONVERGENT B0, `(.L_x_0) ;  /* 0x0000015000007945 */ /* 0x000fe20003800200 */
[----:B------:R-:W2:Y:S05]  /*0050*/  LDCU.64 UR6, c[0x0][0x358] ;  /* 0x00006b00ff0677ac */ /* 0x000eaa0008000a00 */
[----:B------:R-:W0:Y:S02]  /*0060*/  LDC R5, c[0x0][0x360] ;  /* 0x0000d800ff057b82 */ /* 0x000e240000000800 */
[----:B0-----:R-:W-:-:S05]  /*0070*/  IMAD R5, R5, UR4, R0 ;  /* 0x0000000405057c24 */ /* 0x001fca000f8e0200 */
[----:B-1----:R-:W-:-:S13]  /*0080*/  ISETP.GE.AND P0, PT, R5, UR5, PT ;  /* 0x0000000505007c0c */ /* 0x002fda000bf06270 */
[----:B--2---:R-:W-:Y:S05]  /*0090*/  @P0 BRA `(.L_x_1) ;  /* 0x0000000000240947 */ /* 0x004fea0003800000 */
[----:B------:R-:W0:Y:S02]  /*00a0*/  LDC.64 R2, c[0x0][0x380] ;  /* 0x0000e000ff027b82 */ /* 0x000e240000000a00 */
[----:B0-----:R-:W-:-:S05]  /*00b0*/  IMAD.WIDE R2, R5, 0x4, R2 ;  /* 0x0000000405027825 */ /* 0x001fca00078e0202 */
[----:B------:R-:W2:Y:S01]  /*00c0*/  LDG.E R7, desc[UR6][R2.64] ;  /* 0x0000000602077981 */ /* 0x000ea2000c1e1900 */
[----:B------:R-:W0:Y:S01]  /*00d0*/  S2UR UR5, SR_CgaCtaId ;  /* 0x00000000000579c3 */ /* 0x000e220000008800 */
[----:B------:R-:W-:Y:S02]  /*00e0*/  UMOV UR4, 0x400 ;  /* 0x0000040000047882 */ /* 0x000fe40000000000 */
[----:B0-----:R-:W-:-:S06]  /*00f0*/  ULEA UR4, UR5, UR4, 0x18 ;  /* 0x0000000405047291 */ /* 0x001fcc000f8ec0ff */
[----:B------:R-:W-:-:S05]  /*0100*/  LEA R0, R0, UR4, 0x2 ;  /* 0x0000000400007c11 */ /* 0x000fca000f8e10ff */
[----:B--2---:R1:W-:Y:S01]  /*0110*/  STS [R0], R7 ;  /* 0x0000000700007388 */ /* 0x0043e20000000800 */
[----:B------:R-:W-:Y:S05]  /*0120*/  BRA `(.L_x_2) ;  /* 0x0000000000187947 */ /* 0x000fea0003800000 */
.L_x_1:
[----:B------:R-:W0:Y:S01]  /*0130*/  S2UR UR5, SR_CgaCtaId ;  /* 0x00000000000579c3 */ /* 0x000e220000008800 */
[----:B------:R-:W-:Y:S01]  /*0140*/  UMOV UR4, 0x400 ;  /* 0x0000040000047882 */ /* 0x000fe20000000000 */
[----:B------:R-:W-:Y:S01]  /*0150*/  HFMA2 R7, -RZ, RZ, 0, 0 ;  /* 0x00000000ff077431 */ /* 0x000fe200000001ff */
[----:B0-----:R-:W-:-:S06]  /*0160*/  ULEA UR4, UR5, UR4, 0x18 ;  /* 0x0000000405047291 */ /* 0x001fcc000f8ec0ff */
[----:B------:R-:W-:-:S05]  /*0170*/  LEA R0, R0, UR4, 0x2 ;  /* 0x0000000400007c11 */ /* 0x000fca000f8e10ff */
[----:B------:R0:W-:Y:S02]  /*0180*/  STS [R0], RZ ;  /* 0x000000ff00007388 */ /* 0x0001e40000000800 */
.L_x_2:
[----:B------:R-:W-:Y:S05]  /*0190*/  BSYNC.RECONVERGENT B0 ;  /* 0x0000000000007941 */ /* 0x000fea0003800200 */
.L_x_0:
[----:B------:R-:W-:Y:S05]  /*01a0*/  @P0 EXIT ;  /* 0x000000000000094d */ /* 0x000fea0003800000 */
[----:B------:R-:W2:Y:S02]  /*01b0*/  LDC.64 R2, c[0x0][0x388] ;  /* 0x0000e200ff027b82 */ /* 0x000ea40000000a00 */
[----:B--2---:R-:W-:-:S05]  /*01c0*/  IMAD.WIDE R2, R5, 0x4, R2 ;  /* 0x0000000405027825 */ /* 0x004fca00078e0202 */
[----:B------:R-:W-:Y:S01]  /*01d0*/  STG.E desc[UR6][R2.64], R7 ;  /* 0x0000000702007986 */ /* 0x000fe2000c101906 */
[----:B------:R-:W-:Y:S05]  /*01e0*/  EXIT ;  /* 0x000000000000794d */ /* 0x000fea0003800000 */
.L_x_3:
[----:B------:R-:W-:-:S00]  /*01f0*/  BRA `(.L_x_3) ;  /* 0xfffffffc00fc7947 */ /* 0x000fc0000383ffff */
[----:B------:R-:W-:-:S00]  /*0200*/  NOP ;  /* 0x0000000000007918 */ /* 0x000fc00000000000 */
[----:B------:R-:W-:-:S00]  /*0210*/  NOP ;  /* 0x0000000000007918 */ /* 0x000fc00000000000 */
[----:B------:R-:W-:-:S00]  /*0220*/  NOP ;  /* 0x0000000000007918 */ /* 0x000fc00000000000 */
[----:B------:R-:W-:-:S00]  /*0230*/  NOP ;  /* 0x0000000000007918 */ /* 0x000fc00000000000 */
[----:B------:R-:W-:-:S00]  /*0240*/  NOP ;  /* 0x0000000000007918 */ /* 0x000fc00000000000 */
[----:B------:R-:W-:-:S00]  /*0250*/  NOP ;  /* 0x0000000000007918 */ /* 0x000fc00000000000 */
[----:B------:R-:W-:-:S00]  /*0260*/  NOP ;  /* 0x0000000000007918 */ /* 0x000fc00000000000 */
[----:B------:R-:W-:-:S00]  /*0270*/  NOP ;  /* 0x0000000000007918 */ /* 0x000fc00000000000 */
.L_x_5:


//--------------------- .text._Z19sharedMemoryExamplePfS_i --------------------------
	.section	.text._Z19sharedMemoryExamplePfS_i,"ax",@progbits
	.align	128
        .global         _Z19sharedMemoryExamplePfS_i
        .type           _Z19sharedMemoryExamplePfS_i,@function
        .size           _Z19sharedMemoryExamplePfS_i,(.L_x_6 - _Z19sharedMemoryExamplePfS_i)
        .other          _Z19sharedMemoryExamplePfS_i,@"STO_CUDA_ENTRY STV_DEFAULT"
_Z19sharedMemoryExamplePfS_i:
.text._Z19sharedMemoryExamplePfS_i:
[----:B------:R-:W-:Y:S01]  /*0000*/  LDC R1, c[0x0][0x37c] ;  /* 0x0000df00ff017b82 */ /* 0x000fe20000000800 */
[----:B------:R-:W-:Y:S05]  /*0010*/  EXIT ;  /* 0x000000000000794d */ /* 0x000fea0003800000 */
.L_x_4:
        /* <DEDUP_REMOVED lines=14> */
.L_x_6:


//--------------------- .nv.shared._Z21sharedMemoryMultiPassPfS_ii --------------------------
	.section	.nv.shared._Z21sharedMemoryMultiPassPfS_ii,"aw",@nobits
	.sectionflags	@""
	.align	4
.nv.shared._Z21sharedMemoryMultiPassPfS_ii:
	.zero		2048


//--------------------- .nv.shared.reserved.0     --------------------------
	.section	.nv.shared.reserved.0,"aw",@nobits
	.weak		__nv_reservedSMEM_offset_0_alias
	.size		__nv_reservedSMEM_offset_0_alias, 0, 64
	.other		__nv_reservedSMEM_offset_0_alias,@"STO_CUDA_RESERVED_SHARED STV_DEFAULT"
__nv_reservedSMEM_offset_0_alias:
	.zero		0
	.zero		64


//--------------------- .nv.constant0._Z21sharedMemoryMultiPassPfS_ii --------------------------
	.section	.nv.constant0._Z21sharedMemoryMultiPassPfS_ii,"a",@progbits
	.sectionflags	@""
	.align	4
.nv.constant0._Z21sharedMemoryMultiPassPfS_ii:
	.zero		920


//--------------------- .nv.constant0._Z19sharedMemoryExamplePfS_i --------------------------
	.section	.nv.constant0._Z19sharedMemoryExamplePfS_i,"a",@progbits
	.sectionflags	@""
	.align	4
.nv.constant0._Z19sharedMemoryExamplePfS_i:
	.zero		916


//--------------------- SYMBOLS --------------------------

	.type		.nv.reservedSmem.offset0,@object
	.size		.nv.reservedSmem.offset0,0x4
	.type		.nv.reservedSmem.cap,@object
	.size		.nv.reservedSmem.cap,0x4
